//
// Generated by NVIDIA NVVM Compiler
//
// Compiler Build ID: CL-36424714
// Cuda compilation tools, release 13.0, V13.0.88
// Based on NVVM 20.0.0
//

.version 9.0
.target sm_100
.address_size 64

	// .globl	_Z16binaryJoinKernelPK3RowmS1_mPS_Pm

.visible .entry _Z16binaryJoinKernelPK3RowmS1_mPS_Pm(
	.param .u64 .ptr .align 1 _Z16binaryJoinKernelPK3RowmS1_mPS_Pm_param_0,
	.param .u64 _Z16binaryJoinKernelPK3RowmS1_mPS_Pm_param_1,
	.param .u64 .ptr .align 1 _Z16binaryJoinKernelPK3RowmS1_mPS_Pm_param_2,
	.param .u64 _Z16binaryJoinKernelPK3RowmS1_mPS_Pm_param_3,
	.param .u64 .ptr .align 1 _Z16binaryJoinKernelPK3RowmS1_mPS_Pm_param_4,
	.param .u64 .ptr .align 1 _Z16binaryJoinKernelPK3RowmS1_mPS_Pm_param_5
)
{
	.reg .pred 	%p<6>;
	.reg .b32 	%r<8>;
	.reg .b32 	%f<4>;
	.reg .b64 	%rd<24>;

	ld.param.u64 	%rd7, [_Z16binaryJoinKernelPK3RowmS1_mPS_Pm_param_0];
	ld.param.u64 	%rd12, [_Z16binaryJoinKernelPK3RowmS1_mPS_Pm_param_1];
	ld.param.u64 	%rd8, [_Z16binaryJoinKernelPK3RowmS1_mPS_Pm_param_2];
	ld.param.u64 	%rd9, [_Z16binaryJoinKernelPK3RowmS1_mPS_Pm_param_3];
	ld.param.u64 	%rd10, [_Z16binaryJoinKernelPK3RowmS1_mPS_Pm_param_4];
	ld.param.u64 	%rd11, [_Z16binaryJoinKernelPK3RowmS1_mPS_Pm_param_5];
	mov.u32 	%r2, %ctaid.x;
	mov.u32 	%r3, %ntid.x;
	mov.u32 	%r4, %tid.x;
	mad.lo.s32 	%r5, %r2, %r3, %r4;
	cvt.s64.s32 	%rd1, %r5;
	setp.le.u64 	%p1, %rd12, %rd1;
	setp.eq.s64 	%p2, %rd9, 0;
	or.pred  	%p3, %p1, %p2;
	@%p3 bra 	$L__BB0_5;
	cvta.to.global.u64 	%rd14, %rd7;
	shl.b64 	%rd15, %rd1, 3;
	add.s64 	%rd2, %rd14, %rd15;
	ld.global.u32 	%r1, [%rd2];
	cvta.to.global.u64 	%rd3, %rd8;
	mov.b64 	%rd23, 0;
$L__BB0_2:
	shl.b64 	%rd16, %rd23, 3;
	add.s64 	%rd5, %rd3, %rd16;
	ld.global.u32 	%r6, [%rd5];
	setp.ne.s32 	%p4, %r1, %r6;
	@%p4 bra 	$L__BB0_4;
	cvta.to.global.u64 	%rd17, %rd11;
	atom.global.add.u64 	%rd18, [%rd17], 1;
	ld.global.u32 	%r7, [%rd2];
	ld.global.f32 	%f1, [%rd2+4];
	ld.global.f32 	%f2, [%rd5+4];
	add.f32 	%f3, %f1, %f2;
	shl.b64 	%rd19, %rd18, 32;
	shr.s64 	%rd20, %rd19, 29;
	cvta.to.global.u64 	%rd21, %rd10;
	add.s64 	%rd22, %rd21, %rd20;
	st.global.u32 	[%rd22], %r7;
	st.global.f32 	[%rd22+4], %f3;
	bra.uni 	$L__BB0_5;
$L__BB0_4:
	add.s64 	%rd23, %rd23, 1;
	setp.ne.s64 	%p5, %rd23, %rd9;
	@%p5 bra 	$L__BB0_2;
$L__BB0_5:
	ret;

}


// ===== COMPILED SASS (sm_100) =====

	.target	sm_100

	.elftype	@"ET_EXEC"


//--------------------- .note.nv.tkinfo           --------------------------
	.section	.note.nv.tkinfo,"",@"SHT_NOTE"
	.sectionflags	@"SHF_NOTE_NV_TKINFO"
	.tkinfo
        /*0018*/ 	.word	0x00000002
        /*0030*/ 	.string	""
        /*0030*/ 	.string	"ptxas"
        /*0030*/ 	.string	"Cuda compilation tools, release 13.0, V13.0.88"
        /*0030*/ 	.string	"Build cuda_13.0.r13.0/compiler.36424714_0"
        /*0030*/ 	.string	"-arch sm_100 -m 64 "



//--------------------- .note.nv.cuinfo           --------------------------
	.section	.note.nv.cuinfo,"",@"SHT_NOTE"
	.sectionflags	@"SHF_NOTE_NV_CUINFO"
        /*0018*/ 	.short	0x0002
        /*001a*/ 	.short	0x0064
        /*001c*/ 	.short	0x0082
	.zero		2


//--------------------- .nv.info                  --------------------------
	.section	.nv.info,"",@"SHT_CUDA_INFO"
	.align	4


	//----- nvinfo : EIATTR_REGCOUNT
	.align		4
        /*0000*/ 	.byte	0x04, 0x2f
        /*0002*/ 	.short	(.L_1 - .L_0)
	.align		4
.L_0:
        /*0004*/ 	.word	index@(_Z16binaryJoinKernelPK3RowmS1_mPS_Pm)
        /*0008*/ 	.word	0x00000011


	//----- nvinfo : EIATTR_FRAME_SIZE
	.align		4
.L_1:
        /*000c*/ 	.byte	0x04, 0x11
        /*000e*/ 	.short	(.L_3 - .L_2)
	.align		4
.L_2:
        /*0010*/ 	.word	index@(_Z16binaryJoinKernelPK3RowmS1_mPS_Pm)
        /*0014*/ 	.word	0x00000000


	//----- nvinfo : EIATTR_MIN_STACK_SIZE
	.align		4
.L_3:
        /*0018*/ 	.byte	0x04, 0x12
        /*001a*/ 	.short	(.L_5 - .L_4)
	.align		4
.L_4:
        /*001c*/ 	.word	index@(_Z16binaryJoinKernelPK3RowmS1_mPS_Pm)
        /*0020*/ 	.word	0x00000000
.L_5:


//--------------------- .nv.compat                --------------------------
	.section	.nv.compat,"",@"SHT_CUDA_COMPAT_INFO"
	.align	4
        /*0000*/ 	.byte	0x02, 0x09, 0x00, 0x00, 0x02, 0x02, 0x01, 0x00, 0x02, 0x05, 0x05, 0x00, 0x03, 0x07, 0x01, 0x01
        /*0010*/ 	.byte	0x02, 0x03, 0x00, 0x00, 0x02, 0x06, 0x01, 0x00, 0x04, 0x0b, 0x08, 0x00, 0x09, 0x00, 0x00, 0x00
        /*0020*/ 	.byte	0x00, 0x00, 0x00, 0x00


//--------------------- .nv.info._Z16binaryJoinKernelPK3RowmS1_mPS_Pm --------------------------
	.section	.nv.info._Z16binaryJoinKernelPK3RowmS1_mPS_Pm,"",@"SHT_CUDA_INFO"
	.sectionflags	@""
	.align	4


	//----- nvinfo : EIATTR_CUDA_API_VERSION
	.align		4
        /*0000*/ 	.byte	0x04, 0x37
        /*0002*/ 	.short	(.L_7 - .L_6)
.L_6:
        /*0004*/ 	.word	0x00000082


	//----- nvinfo : EIATTR_KPARAM_INFO
	.align		4
.L_7:
        /*0008*/ 	.byte	0x04, 0x17
        /*000a*/ 	.short	(.L_9 - .L_8)
.L_8:
        /*000c*/ 	.word	0x00000000
        /*0010*/ 	.short	0x0005
        /*0012*/ 	.short	0x0028
        /*0014*/ 	.byte	0x00, 0xf5, 0x21, 0x00


	//----- nvinfo : EIATTR_KPARAM_INFO
	.align		4
.L_9:
        /*0018*/ 	.byte	0x04, 0x17
        /*001a*/ 	.short	(.L_11 - .L_10)
.L_10:
        /*001c*/ 	.word	0x00000000
        /*0020*/ 	.short	0x0004
        /*0022*/ 	.short	0x0020
        /*0024*/ 	.byte	0x00, 0xf5, 0x21, 0x00


	//----- nvinfo : EIATTR_KPARAM_INFO
	.align		4
.L_11:
        /*0028*/ 	.byte	0x04, 0x17
        /*002a*/ 	.short	(.L_13 - .L_12)
.L_12:
        /*002c*/ 	.word	0x00000000
        /*0030*/ 	.short	0x0003
        /*0032*/ 	.short	0x0018
        /*0034*/ 	.byte	0x00, 0xf0, 0x21, 0x00


	//----- nvinfo : EIATTR_KPARAM_INFO
	.align		4
.L_13:
        /*0038*/ 	.byte	0x04, 0x17
        /*003a*/ 	.short	(.L_15 - .L_14)
.L_14:
        /*003c*/ 	.word	0x00000000
        /*0040*/ 	.short	0x0002
        /*0042*/ 	.short	0x0010
        /*0044*/ 	.byte	0x00, 0xf5, 0x21, 0x00


	//----- nvinfo : EIATTR_KPARAM_INFO
	.align		4
.L_15:
        /*0048*/ 	.byte	0x04, 0x17
        /*004a*/ 	.short	(.L_17 - .L_16)
.L_16:
        /*004c*/ 	.word	0x00000000
        /*0050*/ 	.short	0x0001
        /*0052*/ 	.short	0x0008
        /*0054*/ 	.byte	0x00, 0xf0, 0x21, 0x00


	//----- nvinfo : EIATTR_KPARAM_INFO
	.align		4
.L_17:
        /*0058*/ 	.byte	0x04, 0x17
        /*005a*/ 	.short	(.L_19 - .L_18)
.L_18:
        /*005c*/ 	.word	0x00000000
        /*0060*/ 	.short	0x0000
        /*0062*/ 	.short	0x0000
        /*0064*/ 	.byte	0x00, 0xf5, 0x21, 0x00


	//----- nvinfo : EIATTR_SPARSE_MMA_MASK
	.align		4
.L_19:
        /*0068*/ 	.byte	0x03, 0x50
        /*006a*/ 	.short	0x0000


	//----- nvinfo : EIATTR_MAXREG_COUNT
	.align		4
        /*006c*/ 	.byte	0x03, 0x1b
        /*006e*/ 	.short	0x00ff


	//----- nvinfo : EIATTR_MERCURY_ISA_VERSION
	.align		4
        /*0070*/ 	.byte	0x03, 0x5f
        /*0072*/ 	.short	0x0101


	//----- nvinfo : EIATTR_INT_WARP_WIDE_INSTR_OFFSETS
	.align		4
        /*0074*/ 	.byte	0x04, 0x31
        /*0076*/ 	.short	(.L_21 - .L_20)


	//   ....[0]....
.L_20:
        /*0078*/ 	.word	0x00000240


	//   ....[1]....
        /*007c*/ 	.word	0x00000370


	//----- nvinfo : EIATTR_VRC_CTA_INIT_COUNT
	.align		4
.L_21:
        /*0080*/ 	.byte	0x02, 0x4a
	.zero		1
	.zero		1


	//----- nvinfo : EIATTR_EXIT_INSTR_OFFSETS
	.align		4
        /*0084*/ 	.byte	0x04, 0x1c
        /*0086*/ 	.short	(.L_23 - .L_22)


	//   ....[0]....
.L_22:
        /*0088*/ 	.word	0x000000c0


	//   ....[1]....
        /*008c*/ 	.word	0x00000210


	//   ....[2]....
        /*0090*/ 	.word	0x000003f0


	//----- nvinfo : EIATTR_CRS_STACK_SIZE
	.align		4
.L_23:
        /*0094*/ 	.byte	0x04, 0x1e
        /*0096*/ 	.short	(.L_25 - .L_24)
.L_24:
        /*0098*/ 	.word	0x00000000


	//----- nvinfo : EIATTR_CBANK_PARAM_SIZE
	.align		4
.L_25:
        /*009c*/ 	.byte	0x03, 0x19
        /*009e*/ 	.short	0x0030


	//----- nvinfo : EIATTR_PARAM_CBANK
	.align		4
        /*00a0*/ 	.byte	0x04, 0x0a
        /*00a2*/ 	.short	(.L_27 - .L_26)
	.align		4
.L_26:
        /*00a4*/ 	.word	index@(.nv.constant0._Z16binaryJoinKernelPK3RowmS1_mPS_Pm)
        /*00a8*/ 	.short	0x0380
        /*00aa*/ 	.short	0x0030


	//----- nvinfo : EIATTR_SW_WAR
	.align		4
.L_27:
        /*00ac*/ 	.byte	0x04, 0x36
        /*00ae*/ 	.short	(.L_29 - .L_28)
.L_28:
        /*00b0*/ 	.word	0x00000008
.L_29:


//--------------------- .nv.callgraph             --------------------------
	.section	.nv.callgraph,"",@"SHT_CUDA_CALLGRAPH"
	.align	4
	.sectionentsize	8
	.align		4
        /*0000*/ 	.word	0x00000000
	.align		4
        /*0004*/ 	.word	0xffffffff
	.align		4
        /*0008*/ 	.word	0x00000000
	.align		4
        /*000c*/ 	.word	0xfffffffe
	.align		4
        /*0010*/ 	.word	0x00000000
	.align		4
        /*0014*/ 	.word	0xfffffffd
	.align		4
        /*0018*/ 	.word	0x00000000
	.align		4
        /*001c*/ 	.word	0xfffffffc


//--------------------- .text._Z16binaryJoinKernelPK3RowmS1_mPS_Pm --------------------------
	.section	.text._Z16binaryJoinKernelPK3RowmS1_mPS_Pm,"ax",@progbits
	.align	128
        .global         _Z16binaryJoinKernelPK3RowmS1_mPS_Pm
        .type           _Z16binaryJoinKernelPK3RowmS1_mPS_Pm,@function
        .size           _Z16binaryJoinKernelPK3RowmS1_mPS_Pm,(.L_x_4 - _Z16binaryJoinKernelPK3RowmS1_mPS_Pm)
        .other          _Z16binaryJoinKernelPK3RowmS1_mPS_Pm,@"STO_CUDA_ENTRY STV_DEFAULT"
_Z16binaryJoinKernelPK3RowmS1_mPS_Pm:
.text._Z16binaryJoinKernelPK3RowmS1_mPS_Pm:
[----:B------:R-:W-:Y:S01]  /*0000*/  LDC R1, c[0x0][0x37c] ;  /* 0x0000df00ff017b82 */ /* 0x000fe20000000800 */
[----:B------:R-:W0:Y:S07]  /*0010*/  S2R R3, SR_TID.X ;  /* 0x0000000000037919 */ /* 0x000e2e0000002100 */
[----:B------:R-:W0:Y:S01]  /*0020*/  S2UR UR4, SR_CTAID.X ;  /* 0x00000000000479c3 */ /* 0x000e220000002500 */
[----:B------:R-:W1:Y:S01]  /*0030*/  LDCU.64 UR6, c[0x0][0x398] ;  /* 0x00007300ff0677ac */ /* 0x000e620008000a00 */
[----:B------:R-:W2:Y:S06]  /*0040*/  LDCU.64 UR8, c[0x0][0x388] ;  /* 0x00007100ff0877ac */ /* 0x000eac0008000a00 */
[----:B------:R-:W0:Y:S01]  /*0050*/  LDC R0, c[0x0][0x360] ;  /* 0x0000d800ff007b82 */ /* 0x000e220000000800 */
[----:B-1----:R-:W-:-:S04]  /*0060*/  ISETP.NE.U32.AND P0, PT, RZ, UR6, PT ;  /* 0x00000006ff007c0c */ /* 0x002fc8000bf05070 */
[----:B------:R-:W-:Y:S01]  /*0070*/  ISETP.NE.AND.EX P0, PT, RZ, UR7, PT, P0 ;  /* 0x00000007ff007c0c */ /* 0x000fe2000bf05300 */
[----:B0-----:R-:W-:-:S05]  /*0080*/  IMAD R0, R0, UR4, R3 ;  /* 0x0000000400007c24 */ /* 0x001fca000f8e0203 */
[----:B--2---:R-:W-:Y:S02]  /*0090*/  ISETP.GE.U32.AND P1, PT, R0, UR8, PT ;  /* 0x0000000800007c0c */ /* 0x004fe4000bf26070 */
[----:B------:R-:W-:-:S04]  /*00a0*/  SHF.R.S32.HI R3, RZ, 0x1f, R0 ;  /* 0x0000001fff037819 */ /* 0x000fc80000011400 */
[----:B------:R-:W-:-:S13]  /*00b0*/  ISETP.GE.U32.OR.EX P0, PT, R3, UR9, !P0, P1 ;  /* 0x0000000903007c0c */ /* 0x000fda000c706510 */
[----:B------:R-:W-:Y:S05]  /*00c0*/  @P0 EXIT ;  /* 0x000000000000094d */ /* 0x000fea0003800000 */
[----:B------:R-:W0:Y:S01]  /*00d0*/  LDCU.64 UR4, c[0x0][0x380] ;  /* 0x00007000ff0477ac */ /* 0x000e220008000a00 */
[----:B------:R-:W1:Y:S01]  /*00e0*/  LDCU.64 UR8, c[0x0][0x358] ;  /* 0x00006b00ff0877ac */ /* 0x000e620008000a00 */
[----:B------:R-:W2:Y:S01]  /*00f0*/  LDCU.64 UR12, c[0x0][0x398] ;  /* 0x00007300ff0c77ac */ /* 0x000ea20008000a00 */
[----:B------:R-:W3:Y:S01]  /*0100*/  LDCU.64 UR10, c[0x0][0x390] ;  /* 0x00007200ff0a77ac */ /* 0x000ee20008000a00 */
[----:B0-----:R-:W-:-:S04]  /*0110*/  LEA R2, P0, R0, UR4, 0x3 ;  /* 0x0000000400027c11 */ /* 0x001fc8000f8018ff */
[----:B------:R-:W-:-:S05]  /*0120*/  LEA.HI.X R3, R0, UR5, R3, 0x3, P0 ;  /* 0x0000000500037c11 */ /* 0x000fca00080f1c03 */
[----:B-1----:R0:W5:Y:S01]  /*0130*/  LDG.E R0, desc[UR8][R2.64] ;  /* 0x0000000802007981 */ /* 0x002162000c1e1900 */
[----:B------:R-:W-:Y:S01]  /*0140*/  BSSY.RECONVERGENT B0, `(.L_x_0) ;  /* 0x000000e000007945 */ /* 0x000fe20003800200 */
[----:B------:R-:W-:Y:S02]  /*0150*/  IMAD.MOV.U32 R4, RZ, RZ, RZ ;  /* 0x000000ffff047224 */ /* 0x000fe400078e00ff */
[----:B--23--:R-:W-:-:S07]  /*0160*/  IMAD.MOV.U32 R7, RZ, RZ, RZ ;  /* 0x000000ffff077224 */ /* 0x00cfce00078e00ff */
.L_x_2:
[----:B------:R-:W-:-:S04]  /*0170*/  LEA R8, P0, R4, UR10, 0x3 ;  /* 0x0000000a04087c11 */ /* 0x000fc8000f8018ff */
[----:B------:R-:W-:-:S05]  /*0180*/  LEA.HI.X R9, R4, UR11, R7, 0x3, P0 ;  /* 0x0000000b04097c11 */ /* 0x000fca00080f1c07 */
[----:B------:R-:W2:Y:S02]  /*0190*/  LDG.E R5, desc[UR8][R8.64] ;  /* 0x0000000808057981 */ /* 0x000ea4000c1e1900 */
[----:B--2--5:R-:W-:-:S13]  /*01a0*/  ISETP.NE.AND P0, PT, R0, R5, PT ;  /* 0x000000050000720c */ /* 0x024fda0003f05270 */
[----:B------:R-:W-:Y:S05]  /*01b0*/  @!P0 BRA `(.L_x_1) ;  /* 0x0000000000188947 */ /* 0x000fea0003800000 */
[----:B------:R-:W-:-:S05]  /*01c0*/  IADD3 R4, P0, PT, R4, 0x1, RZ ;  /* 0x0000000104047810 */ /* 0x000fca0007f1e0ff */
[----:B------:R-:W-:Y:S01]  /*01d0*/  IMAD.X R7, RZ, RZ, R7, P0 ;  /* 0x000000ffff077224 */ /* 0x000fe200000e0607 */
[----:B------:R-:W-:-:S04]  /*01e0*/  ISETP.NE.U32.AND P0, PT, R4, UR12, PT ;  /* 0x0000000c04007c0c */ /* 0x000fc8000bf05070 */
[----:B------:R-:W-:-:S13]  /*01f0*/  ISETP.NE.AND.EX P0, PT, R7, UR13, PT, P0 ;  /* 0x0000000d07007c0c */ /* 0x000fda000bf05300 */
[----:B------:R-:W-:Y:S05]  /*0200*/  @P0 BRA `(.L_x_2) ;  /* 0xfffffffc00d80947 */ /* 0x000fea000383ffff */
[----:B------:R-:W-:Y:S05]  /*0210*/  EXIT ;  /* 0x000000000000794d */ /* 0x000fea0003800000 */
.L_x_1:
[----:B------:R-:W-:Y:S05]  /*0220*/  BSYNC.RECONVERGENT B0 ;  /* 0x0000000000007941 */ /* 0x000fea0003800200 */
.L_x_0:
[----:B------:R-:W1:Y:S01]  /*0230*/  S2R R0, SR_LANEID ;  /* 0x0000000000007919 */ /* 0x000e620000000000 */
[----:B------:R-:W-:Y:S01]  /*0240*/  VOTEU.ANY UR5, UPT, PT ;  /* 0x0000000000057886 */ /* 0x000fe200038e0100 */
[----:B------:R-:W2:Y:S01]  /*0250*/  LDC.64 R4, c[0x0][0x3a8] ;  /* 0x0000ea00ff047b82 */ /* 0x000ea20000000a00 */
[----:B------:R-:W1:Y:S01]  /*0260*/  FLO.U32 R13, UR5 ;  /* 0x00000005000d7d00 */ /* 0x000e6200080e0000 */
[----:B------:R-:W-:Y:S01]  /*0270*/  UPOPC UR6, UR5 ;  /* 0x00000005000672bf */ /* 0x000fe20008000000 */
[----:B------:R-:W-:-:S03]  /*0280*/  UMOV UR4, URZ ;  /* 0x000000ff00047c82 */ /* 0x000fc60008000000 */
[----:B------:R-:W-:-:S04]  /*0290*/  UIMAD.WIDE.U32 UR6, UR6, 0x1, URZ ;  /* 0x00000001060678a5 */ /* 0x000fc8000f8e00ff */
[----:B------:R-:W-:Y:S02]  /*02a0*/  UIADD3 UR4, UPT, UPT, UR7, UR4, URZ ;  /* 0x0000000407047290 */ /* 0x000fe4000fffe0ff */
[----:B------:R-:W-:Y:S02]  /*02b0*/  IMAD.U32 R7, RZ, RZ, UR7 ;  /* 0x00000007ff077e24 */ /* 0x000fe4000f8e00ff */
[----:B------:R-:W-:Y:S02]  /*02c0*/  IMAD.U32 R6, RZ, RZ, UR6 ;  /* 0x00000006ff067e24 */ /* 0x000fe4000f8e00ff */
[----:B------:R-:W-:Y:S01]  /*02d0*/  IMAD.U32 R7, RZ, RZ, UR4 ;  /* 0x00000004ff077e24 */ /* 0x000fe2000f8e00ff */
[----:B-1----:R-:W-:-:S13]  /*02e0*/  ISETP.EQ.U32.AND P0, PT, R13, R0, PT ;  /* 0x000000000d00720c */ /* 0x002fda0003f02070 */
[----:B--2---:R-:W2:Y:S04]  /*02f0*/  @P0 ATOMG.E.ADD.64.STRONG.GPU PT, R6, desc[UR8][R4.64], R6 ;  /* 0x80000006040609a8 */ /* 0x004ea800081ef508 */
[----:B------:R-:W3:Y:S04]  /*0300*/  LDG.E R9, desc[UR8][R8.64+0x4] ;  /* 0x0000040808097981 */ /* 0x000ee8000c1e1900 */
[----:B------:R-:W3:Y:S04]  /*0310*/  LDG.E R0, desc[UR8][R2.64+0x4] ;  /* 0x0000040802007981 */ /* 0x000ee8000c1e1900 */
[----:B------:R-:W4:Y:S01]  /*0320*/  LDG.E R11, desc[UR8][R2.64] ;  /* 0x00000008020b7981 */ /* 0x000f22000c1e1900 */
[----:B------:R-:W1:Y:S02]  /*0330*/  S2R R10, SR_LTMASK ;  /* 0x00000000000a7919 */ /* 0x000e640000003900 */
[----:B-1----:R-:W-:Y:S01]  /*0340*/  LOP3.LUT R10, R10, UR5, RZ, 0xc0, !PT ;  /* 0x000000050a0a7c12 */ /* 0x002fe2000f8ec0ff */
[----:B------:R-:W1:Y:S05]  /*0350*/  LDCU.64 UR4, c[0x0][0x3a0] ;  /* 0x00007400ff0477ac */ /* 0x000e6a0008000a00 */
[----:B------:R-:W5:Y:S01]  /*0360*/  POPC R10, R10 ;  /* 0x0000000a000a7309 */ /* 0x000f620000000000 */
[----:B--2---:R-:W5:Y:S01]  /*0370*/  SHFL.IDX PT, R13, R6, R13, 0x1f ;  /* 0x00001f0d060d7589 */ /* 0x004f6200000e0000 */
[----:B---3--:R-:W-:Y:S01]  /*0380*/  FADD R9, R0, R9 ;  /* 0x0000000900097221 */ /* 0x008fe20000000000 */
[----:B-----5:R-:W-:-:S05]  /*0390*/  IMAD.IADD R14, R10, 0x1, R13 ;  /* 0x000000010a0e7824 */ /* 0x020fca00078e020d */
[----:B------:R-:W-:-:S04]  /*03a0*/  SHF.R.S64 R12, RZ, 0x1d, R14 ;  /* 0x0000001dff0c7819 */ /* 0x000fc8000000100e */
[----:B-1----:R-:W-:-:S04]  /*03b0*/  IADD3 R4, P0, PT, R12, UR4, RZ ;  /* 0x000000040c047c10 */ /* 0x002fc8000ff1e0ff */
[----:B------:R-:W-:-:S05]  /*03c0*/  LEA.HI.X.SX32 R5, R14, UR5, 0x3, P0 ;  /* 0x000000050e057c11 */ /* 0x000fca00080f1eff */
[----:B----4-:R-:W-:Y:S04]  /*03d0*/  STG.E desc[UR8][R4.64], R11 ;  /* 0x0000000b04007986 */ /* 0x010fe8000c101908 */
[----:B------:R-:W-:Y:S01]  /*03e0*/  STG.E desc[UR8][R4.64+0x4], R9 ;  /* 0x0000040904007986 */ /* 0x000fe2000c101908 */
[----:B------:R-:W-:Y:S05]  /*03f0*/  EXIT ;  /* 0x000000000000794d */ /* 0x000fea0003800000 */
.L_x_3:
[----:B------:R-:W-:-:S00]  /*0400*/  BRA `(.L_x_3) ;  /* 0xfffffffc00fc7947 */ /* 0x000fc0000383ffff */
[----:B------:R-:W-:-:S00]  /*0410*/  NOP ;  /* 0x0000000000007918 */ /* 0x000fc00000000000 */
        /* <DEDUP_REMOVED lines=14> */
.L_x_4:


//--------------------- .nv.shared.reserved.0     --------------------------
	.section	.nv.shared.reserved.0,"aw",@nobits
	.weak		__nv_reservedSMEM_offset_0_alias
	.size		__nv_reservedSMEM_offset_0_alias, 0, 64
	.other		__nv_reservedSMEM_offset_0_alias,@"STO_CUDA_RESERVED_SHARED STV_DEFAULT"
__nv_reservedSMEM_offset_0_alias:
	.zero		0
	.zero		64


//--------------------- .nv.constant0._Z16binaryJoinKernelPK3RowmS1_mPS_Pm --------------------------
	.section	.nv.constant0._Z16binaryJoinKernelPK3RowmS1_mPS_Pm,"a",@progbits
	.sectionflags	@""
	.align	4
.nv.constant0._Z16binaryJoinKernelPK3RowmS1_mPS_Pm:
	.zero		944


//--------------------- SYMBOLS --------------------------

	.type		.nv.reservedSmem.offset0,@object
	.size		.nv.reservedSmem.offset0,0x4
